//
// Generated by NVIDIA NVVM Compiler
//
// Compiler Build ID: CL-36424714
// Cuda compilation tools, release 13.0, V13.0.88
// Based on NVVM 20.0.0
//

.version 9.0
.target sm_100
.address_size 64

	// .globl	_Z13reduce_globalPfS_i
// _ZZ13reduce_sharedPfS_iE5sdata has been demoted

.visible .entry _Z13reduce_globalPfS_i(
	.param .u64 .ptr .align 1 _Z13reduce_globalPfS_i_param_0,
	.param .u64 .ptr .align 1 _Z13reduce_globalPfS_i_param_1,
	.param .u32 _Z13reduce_globalPfS_i_param_2
)
{
	.reg .pred 	%p<2>;
	.reg .b32 	%r<6>;
	.reg .b32 	%f<3>;
	.reg .b64 	%rd<7>;

	ld.param.u64 	%rd1, [_Z13reduce_globalPfS_i_param_0];
	ld.param.u64 	%rd2, [_Z13reduce_globalPfS_i_param_1];
	ld.param.u32 	%r2, [_Z13reduce_globalPfS_i_param_2];
	mov.u32 	%r3, %ctaid.x;
	mov.u32 	%r4, %ntid.x;
	mov.u32 	%r5, %tid.x;
	mad.lo.s32 	%r1, %r3, %r4, %r5;
	setp.ge.s32 	%p1, %r1, %r2;
	@%p1 bra 	$L__BB0_2;
	cvta.to.global.u64 	%rd3, %rd1;
	cvta.to.global.u64 	%rd4, %rd2;
	mul.wide.s32 	%rd5, %r1, 4;
	add.s64 	%rd6, %rd3, %rd5;
	ld.global.f32 	%f1, [%rd6];
	atom.global.add.f32 	%f2, [%rd4], %f1;
$L__BB0_2:
	ret;

}
	// .globl	_Z13reduce_sharedPfS_i
.visible .entry _Z13reduce_sharedPfS_i(
	.param .u64 .ptr .align 1 _Z13reduce_sharedPfS_i_param_0,
	.param .u64 .ptr .align 1 _Z13reduce_sharedPfS_i_param_1,
	.param .u32 _Z13reduce_sharedPfS_i_param_2
)
{
	.reg .pred 	%p<6>;
	.reg .b32 	%r<14>;
	.reg .b32 	%f<10>;
	.reg .b64 	%rd<7>;
	// demoted variable
	.shared .align 4 .b8 _ZZ13reduce_sharedPfS_iE5sdata[1024];
	ld.param.u64 	%rd1, [_Z13reduce_sharedPfS_i_param_0];
	ld.param.u64 	%rd2, [_Z13reduce_sharedPfS_i_param_1];
	ld.param.u32 	%r7, [_Z13reduce_sharedPfS_i_param_2];
	mov.u32 	%r1, %tid.x;
	mov.u32 	%r8, %ctaid.x;
	mov.u32 	%r13, %ntid.x;
	mad.lo.s32 	%r3, %r8, %r13, %r1;
	setp.ge.s32 	%p1, %r3, %r7;
	mov.f32 	%f9, 0f00000000;
	@%p1 bra 	$L__BB1_2;
	cvta.to.global.u64 	%rd3, %rd1;
	mul.wide.s32 	%rd4, %r3, 4;
	add.s64 	%rd5, %rd3, %rd4;
	ld.global.f32 	%f9, [%rd5];
$L__BB1_2:
	shl.b32 	%r9, %r1, 2;
	mov.u32 	%r10, _ZZ13reduce_sharedPfS_iE5sdata;
	add.s32 	%r4, %r10, %r9;
	st.shared.f32 	[%r4], %f9;
	bar.sync 	0;
	setp.lt.u32 	%p2, %r13, 2;
	@%p2 bra 	$L__BB1_6;
$L__BB1_3:
	shr.u32 	%r6, %r13, 1;
	setp.ge.u32 	%p3, %r1, %r6;
	@%p3 bra 	$L__BB1_5;
	shl.b32 	%r11, %r6, 2;
	add.s32 	%r12, %r4, %r11;
	ld.shared.f32 	%f4, [%r12];
	ld.shared.f32 	%f5, [%r4];
	add.f32 	%f6, %f4, %f5;
	st.shared.f32 	[%r4], %f6;
$L__BB1_5:
	bar.sync 	0;
	setp.gt.u32 	%p4, %r13, 3;
	mov.u32 	%r13, %r6;
	@%p4 bra 	$L__BB1_3;
$L__BB1_6:
	setp.ne.s32 	%p5, %r1, 0;
	@%p5 bra 	$L__BB1_8;
	ld.shared.f32 	%f7, [_ZZ13reduce_sharedPfS_iE5sdata];
	cvta.to.global.u64 	%rd6, %rd2;
	atom.global.add.f32 	%f8, [%rd6], %f7;
$L__BB1_8:
	ret;

}
	// .globl	_Z12reduce_localPfS_i
.visible .entry _Z12reduce_localPfS_i(
	.param .u64 .ptr .align 1 _Z12reduce_localPfS_i_param_0,
	.param .u64 .ptr .align 1 _Z12reduce_localPfS_i_param_1,
	.param .u32 _Z12reduce_localPfS_i_param_2
)
{
	.reg .pred 	%p<2>;
	.reg .b32 	%r<6>;
	.reg .b32 	%f<6>;
	.reg .b64 	%rd<7>;

	ld.param.u64 	%rd1, [_Z12reduce_localPfS_i_param_0];
	ld.param.u64 	%rd2, [_Z12reduce_localPfS_i_param_1];
	ld.param.u32 	%r2, [_Z12reduce_localPfS_i_param_2];
	mov.u32 	%r3, %ctaid.x;
	mov.u32 	%r4, %ntid.x;
	mov.u32 	%r5, %tid.x;
	mad.lo.s32 	%r1, %r3, %r4, %r5;
	setp.ge.s32 	%p1, %r1, %r2;
	mov.f32 	%f5, 0f00000000;
	@%p1 bra 	$L__BB2_2;
	cvta.to.global.u64 	%rd3, %rd1;
	mul.wide.s32 	%rd4, %r1, 4;
	add.s64 	%rd5, %rd3, %rd4;
	ld.global.f32 	%f5, [%rd5];
$L__BB2_2:
	cvta.to.global.u64 	%rd6, %rd2;
	atom.global.add.f32 	%f4, [%rd6], %f5;
	ret;

}


// ===== COMPILED SASS (sm_100) =====

	.target	sm_100

	.elftype	@"ET_EXEC"


//--------------------- .note.nv.tkinfo           --------------------------
	.section	.note.nv.tkinfo,"",@"SHT_NOTE"
	.sectionflags	@"SHF_NOTE_NV_TKINFO"
	.tkinfo
        /*0018*/ 	.word	0x00000002
        /*0030*/ 	.string	""
        /*0030*/ 	.string	"ptxas"
        /*0030*/ 	.string	"Cuda compilation tools, release 13.0, V13.0.88"
        /*0030*/ 	.string	"Build cuda_13.0.r13.0/compiler.36424714_0"
        /*0030*/ 	.string	"-arch sm_100 -m 64 "



//--------------------- .note.nv.cuinfo           --------------------------
	.section	.note.nv.cuinfo,"",@"SHT_NOTE"
	.sectionflags	@"SHF_NOTE_NV_CUINFO"
        /*0018*/ 	.short	0x0002
        /*001a*/ 	.short	0x0064
        /*001c*/ 	.short	0x0082
	.zero		2


//--------------------- .nv.info                  --------------------------
	.section	.nv.info,"",@"SHT_CUDA_INFO"
	.align	4


	//----- nvinfo : EIATTR_REGCOUNT
	.align		4
        /*0000*/ 	.byte	0x04, 0x2f
        /*0002*/ 	.short	(.L_1 - .L_0)
	.align		4
.L_0:
        /*0004*/ 	.word	index@(_Z13reduce_globalPfS_i)
        /*0008*/ 	.word	0x00000008


	//----- nvinfo : EIATTR_FRAME_SIZE
	.align		4
.L_1:
        /*000c*/ 	.byte	0x04, 0x11
        /*000e*/ 	.short	(.L_3 - .L_2)
	.align		4
.L_2:
        /*0010*/ 	.word	index@(_Z13reduce_globalPfS_i)
        /*0014*/ 	.word	0x00000000


	//----- nvinfo : EIATTR_REGCOUNT
	.align		4
.L_3:
        /*0018*/ 	.byte	0x04, 0x2f
        /*001a*/ 	.short	(.L_5 - .L_4)
	.align		4
.L_4:
        /*001c*/ 	.word	index@(_Z13reduce_sharedPfS_i)
        /*0020*/ 	.word	0x0000000a


	//----- nvinfo : EIATTR_FRAME_SIZE
	.align		4
.L_5:
        /*0024*/ 	.byte	0x04, 0x11
        /*0026*/ 	.short	(.L_7 - .L_6)
	.align		4
.L_6:
        /*0028*/ 	.word	index@(_Z13reduce_sharedPfS_i)
        /*002c*/ 	.word	0x00000000


	//----- nvinfo : EIATTR_REGCOUNT
	.align		4
.L_7:
        /*0030*/ 	.byte	0x04, 0x2f
        /*0032*/ 	.short	(.L_9 - .L_8)
	.align		4
.L_8:
        /*0034*/ 	.word	index@(_Z12reduce_localPfS_i)
        /*0038*/ 	.word	0x0000000a


	//----- nvinfo : EIATTR_FRAME_SIZE
	.align		4
.L_9:
        /*003c*/ 	.byte	0x04, 0x11
        /*003e*/ 	.short	(.L_11 - .L_10)
	.align		4
.L_10:
        /*0040*/ 	.word	index@(_Z12reduce_localPfS_i)
        /*0044*/ 	.word	0x00000000


	//----- nvinfo : EIATTR_MIN_STACK_SIZE
	.align		4
.L_11:
        /*0048*/ 	.byte	0x04, 0x12
        /*004a*/ 	.short	(.L_13 - .L_12)
	.align		4
.L_12:
        /*004c*/ 	.word	index@(_Z12reduce_localPfS_i)
        /*0050*/ 	.word	0x00000000


	//----- nvinfo : EIATTR_MIN_STACK_SIZE
	.align		4
.L_13:
        /*0054*/ 	.byte	0x04, 0x12
        /*0056*/ 	.short	(.L_15 - .L_14)
	.align		4
.L_14:
        /*0058*/ 	.word	index@(_Z13reduce_sharedPfS_i)
        /*005c*/ 	.word	0x00000000


	//----- nvinfo : EIATTR_MIN_STACK_SIZE
	.align		4
.L_15:
        /*0060*/ 	.byte	0x04, 0x12
        /*0062*/ 	.short	(.L_17 - .L_16)
	.align		4
.L_16:
        /*0064*/ 	.word	index@(_Z13reduce_globalPfS_i)
        /*0068*/ 	.word	0x00000000
.L_17:


//--------------------- .nv.compat                --------------------------
	.section	.nv.compat,"",@"SHT_CUDA_COMPAT_INFO"
	.align	4
        /*0000*/ 	.byte	0x02, 0x09, 0x00, 0x00, 0x02, 0x02, 0x01, 0x00, 0x02, 0x05, 0x05, 0x00, 0x03, 0x07, 0x01, 0x01
        /*0010*/ 	.byte	0x02, 0x03, 0x00, 0x00, 0x02, 0x06, 0x01, 0x00, 0x04, 0x0b, 0x08, 0x00, 0x09, 0x00, 0x00, 0x00
        /*0020*/ 	.byte	0x00, 0x00, 0x00, 0x00


//--------------------- .nv.info._Z12reduce_localPfS_i --------------------------
	.section	.nv.info._Z12reduce_localPfS_i,"",@"SHT_CUDA_INFO"
	.sectionflags	@""
	.align	4


	//----- nvinfo : EIATTR_CUDA_API_VERSION
	.align		4
        /*0000*/ 	.byte	0x04, 0x37
        /*0002*/ 	.short	(.L_19 - .L_18)
.L_18:
        /*0004*/ 	.word	0x00000082


	//----- nvinfo : EIATTR_KPARAM_INFO
	.align		4
.L_19:
        /*0008*/ 	.byte	0x04, 0x17
        /*000a*/ 	.short	(.L_21 - .L_20)
.L_20:
        /*000c*/ 	.word	0x00000000
        /*0010*/ 	.short	0x0002
        /*0012*/ 	.short	0x0010
        /*0014*/ 	.byte	0x00, 0xf0, 0x11, 0x00


	//----- nvinfo : EIATTR_KPARAM_INFO
	.align		4
.L_21:
        /*0018*/ 	.byte	0x04, 0x17
        /*001a*/ 	.short	(.L_23 - .L_22)
.L_22:
        /*001c*/ 	.word	0x00000000
        /*0020*/ 	.short	0x0001
        /*0022*/ 	.short	0x0008
        /*0024*/ 	.byte	0x00, 0xf5, 0x21, 0x00


	//----- nvinfo : EIATTR_KPARAM_INFO
	.align		4
.L_23:
        /*0028*/ 	.byte	0x04, 0x17
        /*002a*/ 	.short	(.L_25 - .L_24)
.L_24:
        /*002c*/ 	.word	0x00000000
        /*0030*/ 	.short	0x0000
        /*0032*/ 	.short	0x0000
        /*0034*/ 	.byte	0x00, 0xf5, 0x21, 0x00


	//----- nvinfo : EIATTR_SPARSE_MMA_MASK
	.align		4
.L_25:
        /*0038*/ 	.byte	0x03, 0x50
        /*003a*/ 	.short	0x0000


	//----- nvinfo : EIATTR_MAXREG_COUNT
	.align		4
        /*003c*/ 	.byte	0x03, 0x1b
        /*003e*/ 	.short	0x00ff


	//----- nvinfo : EIATTR_MERCURY_ISA_VERSION
	.align		4
        /*0040*/ 	.byte	0x03, 0x5f
        /*0042*/ 	.short	0x0101


	//----- nvinfo : EIATTR_VRC_CTA_INIT_COUNT
	.align		4
        /*0044*/ 	.byte	0x02, 0x4a
	.zero		1
	.zero		1


	//----- nvinfo : EIATTR_EXIT_INSTR_OFFSETS
	.align		4
        /*0048*/ 	.byte	0x04, 0x1c
        /*004a*/ 	.short	(.L_27 - .L_26)


	//   ....[0]....
.L_26:
        /*004c*/ 	.word	0x00000110


	//----- nvinfo : EIATTR_CRS_STACK_SIZE
	.align		4
.L_27:
        /*0050*/ 	.byte	0x04, 0x1e
        /*0052*/ 	.short	(.L_29 - .L_28)
.L_28:
        /*0054*/ 	.word	0x00000000


	//----- nvinfo : EIATTR_CBANK_PARAM_SIZE
	.align		4
.L_29:
        /*0058*/ 	.byte	0x03, 0x19
        /*005a*/ 	.short	0x0014


	//----- nvinfo : EIATTR_PARAM_CBANK
	.align		4
        /*005c*/ 	.byte	0x04, 0x0a
        /*005e*/ 	.short	(.L_31 - .L_30)
	.align		4
.L_30:
        /*0060*/ 	.word	index@(.nv.constant0._Z12reduce_localPfS_i)
        /*0064*/ 	.short	0x0380
        /*0066*/ 	.short	0x0014


	//----- nvinfo : EIATTR_SW_WAR
	.align		4
.L_31:
        /*0068*/ 	.byte	0x04, 0x36
        /*006a*/ 	.short	(.L_33 - .L_32)
.L_32:
        /*006c*/ 	.word	0x00000008
.L_33:


//--------------------- .nv.info._Z13reduce_sharedPfS_i --------------------------
	.section	.nv.info._Z13reduce_sharedPfS_i,"",@"SHT_CUDA_INFO"
	.sectionflags	@""
	.align	4


	//----- nvinfo : EIATTR_CUDA_API_VERSION
	.align		4
        /*0000*/ 	.byte	0x04, 0x37
        /*0002*/ 	.short	(.L_35 - .L_34)
.L_34:
        /*0004*/ 	.word	0x00000082


	//----- nvinfo : EIATTR_KPARAM_INFO
	.align		4
.L_35:
        /*0008*/ 	.byte	0x04, 0x17
        /*000a*/ 	.short	(.L_37 - .L_36)
.L_36:
        /*000c*/ 	.word	0x00000000
        /*0010*/ 	.short	0x0002
        /*0012*/ 	.short	0x0010
        /*0014*/ 	.byte	0x00, 0xf0, 0x11, 0x00


	//----- nvinfo : EIATTR_KPARAM_INFO
	.align		4
.L_37:
        /*0018*/ 	.byte	0x04, 0x17
        /*001a*/ 	.short	(.L_39 - .L_38)
.L_38:
        /*001c*/ 	.word	0x00000000
        /*0020*/ 	.short	0x0001
        /*0022*/ 	.short	0x0008
        /*0024*/ 	.byte	0x00, 0xf5, 0x21, 0x00


	//----- nvinfo : EIATTR_KPARAM_INFO
	.align		4
.L_39:
        /*0028*/ 	.byte	0x04, 0x17
        /*002a*/ 	.short	(.L_41 - .L_40)
.L_40:
        /*002c*/ 	.word	0x00000000
        /*0030*/ 	.short	0x0000
        /*0032*/ 	.short	0x0000
        /*0034*/ 	.byte	0x00, 0xf5, 0x21, 0x00


	//----- nvinfo : EIATTR_SPARSE_MMA_MASK
	.align		4
.L_41:
        /*0038*/ 	.byte	0x03, 0x50
        /*003a*/ 	.short	0x0000


	//----- nvinfo : EIATTR_MAXREG_COUNT
	.align		4
        /*003c*/ 	.byte	0x03, 0x1b
        /*003e*/ 	.short	0x00ff


	//----- nvinfo : EIATTR_NUM_BARRIERS
	.align		4
        /*0040*/ 	.byte	0x02, 0x4c
        /*0042*/ 	.byte	0x01
	.zero		1


	//----- nvinfo : EIATTR_MERCURY_ISA_VERSION
	.align		4
        /*0044*/ 	.byte	0x03, 0x5f
        /*0046*/ 	.short	0x0101


	//----- nvinfo : EIATTR_VRC_CTA_INIT_COUNT
	.align		4
        /*0048*/ 	.byte	0x02, 0x4a
	.zero		1
	.zero		1


	//----- nvinfo : EIATTR_EXIT_INSTR_OFFSETS
	.align		4
        /*004c*/ 	.byte	0x04, 0x1c
        /*004e*/ 	.short	(.L_43 - .L_42)


	//   ....[0]....
.L_42:
        /*0050*/ 	.word	0x00000200


	//   ....[1]....
        /*0054*/ 	.word	0x00000270


	//----- nvinfo : EIATTR_CBANK_PARAM_SIZE
	.align		4
.L_43:
        /*0058*/ 	.byte	0x03, 0x19
        /*005a*/ 	.short	0x0014


	//----- nvinfo : EIATTR_PARAM_CBANK
	.align		4
        /*005c*/ 	.byte	0x04, 0x0a
        /*005e*/ 	.short	(.L_45 - .L_44)
	.align		4
.L_44:
        /*0060*/ 	.word	index@(.nv.constant0._Z13reduce_sharedPfS_i)
        /*0064*/ 	.short	0x0380
        /*0066*/ 	.short	0x0014


	//----- nvinfo : EIATTR_SW_WAR
	.align		4
.L_45:
        /*0068*/ 	.byte	0x04, 0x36
        /*006a*/ 	.short	(.L_47 - .L_46)
.L_46:
        /*006c*/ 	.word	0x00000008
.L_47:


//--------------------- .nv.info._Z13reduce_globalPfS_i --------------------------
	.section	.nv.info._Z13reduce_globalPfS_i,"",@"SHT_CUDA_INFO"
	.sectionflags	@""
	.align	4


	//----- nvinfo : EIATTR_CUDA_API_VERSION
	.align		4
        /*0000*/ 	.byte	0x04, 0x37
        /*0002*/ 	.short	(.L_49 - .L_48)
.L_48:
        /*0004*/ 	.word	0x00000082


	//----- nvinfo : EIATTR_KPARAM_INFO
	.align		4
.L_49:
        /*0008*/ 	.byte	0x04, 0x17
        /*000a*/ 	.short	(.L_51 - .L_50)
.L_50:
        /*000c*/ 	.word	0x00000000
        /*0010*/ 	.short	0x0002
        /*0012*/ 	.short	0x0010
        /*0014*/ 	.byte	0x00, 0xf0, 0x11, 0x00


	//----- nvinfo : EIATTR_KPARAM_INFO
	.align		4
.L_51:
        /*0018*/ 	.byte	0x04, 0x17
        /*001a*/ 	.short	(.L_53 - .L_52)
.L_52:
        /*001c*/ 	.word	0x00000000
        /*0020*/ 	.short	0x0001
        /*0022*/ 	.short	0x0008
        /*0024*/ 	.byte	0x00, 0xf5, 0x21, 0x00


	//----- nvinfo : EIATTR_KPARAM_INFO
	.align		4
.L_53:
        /*0028*/ 	.byte	0x04, 0x17
        /*002a*/ 	.short	(.L_55 - .L_54)
.L_54:
        /*002c*/ 	.word	0x00000000
        /*0030*/ 	.short	0x0000
        /*0032*/ 	.short	0x0000
        /*0034*/ 	.byte	0x00, 0xf5, 0x21, 0x00


	//----- nvinfo : EIATTR_SPARSE_MMA_MASK
	.align		4
.L_55:
        /*0038*/ 	.byte	0x03, 0x50
        /*003a*/ 	.short	0x0000


	//----- nvinfo : EIATTR_MAXREG_COUNT
	.align		4
        /*003c*/ 	.byte	0x03, 0x1b
        /*003e*/ 	.short	0x00ff


	//----- nvinfo : EIATTR_MERCURY_ISA_VERSION
	.align		4
        /*0040*/ 	.byte	0x03, 0x5f
        /*0042*/ 	.short	0x0101


	//----- nvinfo : EIATTR_VRC_CTA_INIT_COUNT
	.align		4
        /*0044*/ 	.byte	0x02, 0x4a
	.zero		1
	.zero		1


	//----- nvinfo : EIATTR_EXIT_INSTR_OFFSETS
	.align		4
        /*0048*/ 	.byte	0x04, 0x1c
        /*004a*/ 	.short	(.L_57 - .L_56)


	//   ....[0]....
.L_56:
        /*004c*/ 	.word	0x00000070


	//   ....[1]....
        /*0050*/ 	.word	0x000000e0


	//----- nvinfo : EIATTR_CBANK_PARAM_SIZE
	.align		4
.L_57:
        /*0054*/ 	.byte	0x03, 0x19
        /*0056*/ 	.short	0x0014


	//----- nvinfo : EIATTR_PARAM_CBANK
	.align		4
        /*0058*/ 	.byte	0x04, 0x0a
        /*005a*/ 	.short	(.L_59 - .L_58)
	.align		4
.L_58:
        /*005c*/ 	.word	index@(.nv.constant0._Z13reduce_globalPfS_i)
        /*0060*/ 	.short	0x0380
        /*0062*/ 	.short	0x0014


	//----- nvinfo : EIATTR_SW_WAR
	.align		4
.L_59:
        /*0064*/ 	.byte	0x04, 0x36
        /*0066*/ 	.short	(.L_61 - .L_60)
.L_60:
        /*0068*/ 	.word	0x00000008
.L_61:


//--------------------- .nv.callgraph             --------------------------
	.section	.nv.callgraph,"",@"SHT_CUDA_CALLGRAPH"
	.align	4
	.sectionentsize	8
	.align		4
        /*0000*/ 	.word	0x00000000
	.align		4
        /*0004*/ 	.word	0xffffffff
	.align		4
        /*0008*/ 	.word	0x00000000
	.align		4
        /*000c*/ 	.word	0xfffffffe
	.align		4
        /*0010*/ 	.word	0x00000000
	.align		4
        /*0014*/ 	.word	0xfffffffd
	.align		4
        /*0018*/ 	.word	0x00000000
	.align		4
        /*001c*/ 	.word	0xfffffffc


//--------------------- .text._Z12reduce_localPfS_i --------------------------
	.section	.text._Z12reduce_localPfS_i,"ax",@progbits
	.align	128
        .global         _Z12reduce_localPfS_i
        .type           _Z12reduce_localPfS_i,@function
        .size           _Z12reduce_localPfS_i,(.L_x_7 - _Z12reduce_localPfS_i)
        .other          _Z12reduce_localPfS_i,@"STO_CUDA_ENTRY STV_DEFAULT"
_Z12reduce_localPfS_i:
.text._Z12reduce_localPfS_i:
[----:B------:R-:W-:Y:S01]  /*0000*/  LDC R1, c[0x0][0x37c] ;  /* 0x0000df00ff017b82 */ /* 0x000fe20000000800 */
[----:B------:R-:W0:Y:S07]  /*0010*/  S2R R0, SR_TID.X ;  /* 0x0000000000007919 */ /* 0x000e2e0000002100 */
[----:B------:R-:W0:Y:S01]  /*0020*/  S2UR UR4, SR_CTAID.X ;  /* 0x00000000000479c3 */ /* 0x000e220000002500 */
[----:B------:R-:W1:Y:S01]  /*0030*/  LDCU UR6, c[0x0][0x390] ;  /* 0x00007200ff0677ac */ /* 0x000e620008000800 */
[----:B------:R-:W-:Y:S01]  /*0040*/  BSSY.RECONVERGENT B0, `(.L_x_0) ;  /* 0x000000b000007945 */ /* 0x000fe20003800200 */
[----:B------:R-:W-:-:S05]  /*0050*/  HFMA2 R3, -RZ, RZ, 0, 0 ;  /* 0x00000000ff037431 */ /* 0x000fca00000001ff */
[----:B------:R-:W0:Y:S08]  /*0060*/  LDC R7, c[0x0][0x360] ;  /* 0x0000d800ff077b82 */ /* 0x000e300000000800 */
[----:B------:R-:W2:Y:S01]  /*0070*/  LDC.64 R4, c[0x0][0x388] ;  /* 0x0000e200ff047b82 */ /* 0x000ea20000000a00 */
[----:B0-----:R-:W-:Y:S01]  /*0080*/  IMAD R7, R7, UR4, R0 ;  /* 0x0000000407077c24 */ /* 0x001fe2000f8e0200 */
[----:B------:R-:W0:Y:S04]  /*0090*/  LDCU.64 UR4, c[0x0][0x358] ;  /* 0x00006b00ff0477ac */ /* 0x000e280008000a00 */
[----:B-1----:R-:W-:-:S13]  /*00a0*/  ISETP.GE.AND P0, PT, R7, UR6, PT ;  /* 0x0000000607007c0c */ /* 0x002fda000bf06270 */
[----:B--2---:R-:W-:Y:S05]  /*00b0*/  @P0 BRA `(.L_x_1) ;  /* 0x00000000000c0947 */ /* 0x004fea0003800000 */
[----:B------:R-:W1:Y:S02]  /*00c0*/  LDC.64 R2, c[0x0][0x380] ;  /* 0x0000e000ff027b82 */ /* 0x000e640000000a00 */
[----:B-1----:R-:W-:-:S06]  /*00d0*/  IMAD.WIDE R2, R7, 0x4, R2 ;  /* 0x0000000407027825 */ /* 0x002fcc00078e0202 */
[----:B0-----:R1:W5:Y:S02]  /*00e0*/  LDG.E R3, desc[UR4][R2.64] ;  /* 0x0000000402037981 */ /* 0x001364000c1e1900 */
.L_x_1:
[----:B0-----:R-:W-:Y:S05]  /*00f0*/  BSYNC.RECONVERGENT B0 ;  /* 0x0000000000007941 */ /* 0x001fea0003800200 */
.L_x_0:
[----:B-----5:R-:W-:Y:S01]  /*0100*/  REDG.E.ADD.F32.FTZ.RN.STRONG.GPU desc[UR4][R4.64], R3 ;  /* 0x00000003040079a6 */ /* 0x020fe2000c12f304 */
[----:B------:R-:W-:Y:S05]  /*0110*/  EXIT ;  /* 0x000000000000794d */ /* 0x000fea0003800000 */
.L_x_2:
[----:B------:R-:W-:-:S00]  /*0120*/  BRA `(.L_x_2) ;  /* 0xfffffffc00fc7947 */ /* 0x000fc0000383ffff */
[----:B------:R-:W-:-:S00]  /*0130*/  NOP ;  /* 0x0000000000007918 */ /* 0x000fc00000000000 */
        /* <DEDUP_REMOVED lines=12> */
.L_x_7:


//--------------------- .text._Z13reduce_sharedPfS_i --------------------------
	.section	.text._Z13reduce_sharedPfS_i,"ax",@progbits
	.align	128
        .global         _Z13reduce_sharedPfS_i
        .type           _Z13reduce_sharedPfS_i,@function
        .size           _Z13reduce_sharedPfS_i,(.L_x_8 - _Z13reduce_sharedPfS_i)
        .other          _Z13reduce_sharedPfS_i,@"STO_CUDA_ENTRY STV_DEFAULT"
_Z13reduce_sharedPfS_i:
.text._Z13reduce_sharedPfS_i:
[----:B------:R-:W-:Y:S01]  /*0000*/  LDC R1, c[0x0][0x37c] ;  /* 0x0000df00ff017b82 */ /* 0x000fe20000000800 */
[----:B------:R-:W0:Y:S07]  /*0010*/  S2R R7, SR_TID.X ;  /* 0x0000000000077919 */ /* 0x000e2e0000002100 */
[----:B------:R-:W0:Y:S01]  /*0020*/  S2UR UR4, SR_CTAID.X ;  /* 0x00000000000479c3 */ /* 0x000e220000002500 */
[----:B------:R-:W1:Y:S01]  /*0030*/  LDCU UR5, c[0x0][0x390] ;  /* 0x00007200ff0577ac */ /* 0x000e620008000800 */
[----:B------:R-:W-:Y:S01]  /*0040*/  IMAD.MOV.U32 R4, RZ, RZ, RZ ;  /* 0x000000ffff047224 */ /* 0x000fe200078e00ff */
[----:B------:R-:W2:Y:S05]  /*0050*/  LDCU.64 UR6, c[0x0][0x358] ;  /* 0x00006b00ff0677ac */ /* 0x000eaa0008000a00 */
[----:B------:R-:W0:Y:S02]  /*0060*/  LDC R0, c[0x0][0x360] ;  /* 0x0000d800ff007b82 */ /* 0x000e240000000800 */
[----:B0-----:R-:W-:-:S05]  /*0070*/  IMAD R5, R0, UR4, R7 ;  /* 0x0000000400057c24 */ /* 0x001fca000f8e0207 */
[----:B-1----:R-:W-:-:S13]  /*0080*/  ISETP.GE.AND P0, PT, R5, UR5, PT ;  /* 0x0000000505007c0c */ /* 0x002fda000bf06270 */
[----:B------:R-:W0:Y:S02]  /*0090*/  @!P0 LDC.64 R2, c[0x0][0x380] ;  /* 0x0000e000ff028b82 */ /* 0x000e240000000a00 */
[----:B0-----:R-:W-:-:S05]  /*00a0*/  @!P0 IMAD.WIDE R2, R5, 0x4, R2 ;  /* 0x0000000405028825 */ /* 0x001fca00078e0202 */
[----:B--2---:R-:W2:Y:S01]  /*00b0*/  @!P0 LDG.E R4, desc[UR6][R2.64] ;  /* 0x0000000602048981 */ /* 0x004ea2000c1e1900 */
[----:B------:R-:W0:Y:S01]  /*00c0*/  S2UR UR5, SR_CgaCtaId ;  /* 0x00000000000579c3 */ /* 0x000e220000008800 */
[----:B------:R-:W-:Y:S01]  /*00d0*/  UMOV UR4, 0x400 ;  /* 0x0000040000047882 */ /* 0x000fe20000000000 */
[----:B------:R-:W-:Y:S02]  /*00e0*/  ISETP.GE.U32.AND P1, PT, R0, 0x2, PT ;  /* 0x000000020000780c */ /* 0x000fe40003f26070 */
[----:B------:R-:W-:Y:S01]  /*00f0*/  ISETP.NE.AND P0, PT, R7, RZ, PT ;  /* 0x000000ff0700720c */ /* 0x000fe20003f05270 */
[----:B0-----:R-:W-:-:S06]  /*0100*/  ULEA UR4, UR5, UR4, 0x18 ;  /* 0x0000000405047291 */ /* 0x001fcc000f8ec0ff */
[----:B------:R-:W-:-:S05]  /*0110*/  LEA R5, R7, UR4, 0x2 ;  /* 0x0000000407057c11 */ /* 0x000fca000f8e10ff */
[----:B--2---:R0:W-:Y:S01]  /*0120*/  STS [R5], R4 ;  /* 0x0000000405007388 */ /* 0x0041e20000000800 */
[----:B------:R-:W-:Y:S06]  /*0130*/  BAR.SYNC.DEFER_BLOCKING 0x0 ;  /* 0x0000000000007b1d */ /* 0x000fec0000010000 */
[----:B------:R-:W-:Y:S05]  /*0140*/  @!P1 BRA `(.L_x_3) ;  /* 0x00000000002c9947 */ /* 0x000fea0003800000 */
.L_x_4:
[----:B------:R-:W-:-:S04]  /*0150*/  SHF.R.U32.HI R6, RZ, 0x1, R0 ;  /* 0x00000001ff067819 */ /* 0x000fc80000011600 */
[----:B------:R-:W-:-:S13]  /*0160*/  ISETP.GE.U32.AND P1, PT, R7, R6, PT ;  /* 0x000000060700720c */ /* 0x000fda0003f26070 */
[----:B------:R-:W-:Y:S01]  /*0170*/  @!P1 IMAD R2, R6, 0x4, R5 ;  /* 0x0000000406029824 */ /* 0x000fe200078e0205 */
[----:B------:R-:W-:Y:S05]  /*0180*/  @!P1 LDS R3, [R5] ;  /* 0x0000000005039984 */ /* 0x000fea0000000800 */
[----:B------:R-:W0:Y:S02]  /*0190*/  @!P1 LDS R2, [R2] ;  /* 0x0000000002029984 */ /* 0x000e240000000800 */
[----:B0-----:R-:W-:-:S05]  /*01a0*/  @!P1 FADD R4, R2, R3 ;  /* 0x0000000302049221 */ /* 0x001fca0000000000 */
[----:B------:R1:W-:Y:S01]  /*01b0*/  @!P1 STS [R5], R4 ;  /* 0x0000000405009388 */ /* 0x0003e20000000800 */
[----:B------:R-:W-:Y:S01]  /*01c0*/  BAR.SYNC.DEFER_BLOCKING 0x0 ;  /* 0x0000000000007b1d */ /* 0x000fe20000010000 */
[----:B------:R-:W-:Y:S01]  /*01d0*/  ISETP.GT.U32.AND P1, PT, R0, 0x3, PT ;  /* 0x000000030000780c */ /* 0x000fe20003f24070 */
[----:B------:R-:W-:-:S12]  /*01e0*/  IMAD.MOV.U32 R0, RZ, RZ, R6 ;  /* 0x000000ffff007224 */ /* 0x000fd800078e0006 */
[----:B-1----:R-:W-:Y:S05]  /*01f0*/  @P1 BRA `(.L_x_4) ;  /* 0xfffffffc00d41947 */ /* 0x002fea000383ffff */
.L_x_3:
[----:B------:R-:W-:Y:S05]  /*0200*/  @P0 EXIT ;  /* 0x000000000000094d */ /* 0x000fea0003800000 */
[----:B------:R-:W1:Y:S01]  /*0210*/  S2UR UR5, SR_CgaCtaId ;  /* 0x00000000000579c3 */ /* 0x000e620000008800 */
[----:B------:R-:W-:-:S07]  /*0220*/  UMOV UR4, 0x400 ;  /* 0x0000040000047882 */ /* 0x000fce0000000000 */
[----:B------:R-:W2:Y:S01]  /*0230*/  LDC.64 R2, c[0x0][0x388] ;  /* 0x0000e200ff027b82 */ /* 0x000ea20000000a00 */
[----:B-1----:R-:W-:-:S09]  /*0240*/  ULEA UR4, UR5, UR4, 0x18 ;  /* 0x0000000405047291 */ /* 0x002fd2000f8ec0ff */
[----:B0-----:R-:W2:Y:S04]  /*0250*/  LDS R5, [UR4] ;  /* 0x00000004ff057984 */ /* 0x001ea80008000800 */
[----:B--2---:R-:W-:Y:S01]  /*0260*/  REDG.E.ADD.F32.FTZ.RN.STRONG.GPU desc[UR6][R2.64], R5 ;  /* 0x00000005020079a6 */ /* 0x004fe2000c12f306 */
[----:B------:R-:W-:Y:S05]  /*0270*/  EXIT ;  /* 0x000000000000794d */ /* 0x000fea0003800000 */
.L_x_5:
        /* <DEDUP_REMOVED lines=16> */
.L_x_8:


//--------------------- .text._Z13reduce_globalPfS_i --------------------------
	.section	.text._Z13reduce_globalPfS_i,"ax",@progbits
	.align	128
        .global         _Z13reduce_globalPfS_i
        .type           _Z13reduce_globalPfS_i,@function
        .size           _Z13reduce_globalPfS_i,(.L_x_9 - _Z13reduce_globalPfS_i)
        .other          _Z13reduce_globalPfS_i,@"STO_CUDA_ENTRY STV_DEFAULT"
_Z13reduce_globalPfS_i:
.text._Z13reduce_globalPfS_i:
[----:B------:R-:W-:Y:S01]  /*0000*/  LDC R1, c[0x0][0x37c] ;  /* 0x0000df00ff017b82 */ /* 0x000fe20000000800 */
[----:B------:R-:W0:Y:S07]  /*0010*/  S2R R0, SR_TID.X ;  /* 0x0000000000007919 */ /* 0x000e2e0000002100 */
[----:B------:R-:W0:Y:S01]  /*0020*/  S2UR UR4, SR_CTAID.X ;  /* 0x00000000000479c3 */ /* 0x000e220000002500 */
[----:B------:R-:W1:Y:S07]  /*0030*/  LDCU UR5, c[0x0][0x390] ;  /* 0x00007200ff0577ac */ /* 0x000e6e0008000800 */
[----:B------:R-:W0:Y:S02]  /*0040*/  LDC R5, c[0x0][0x360] ;  /* 0x0000d800ff057b82 */ /* 0x000e240000000800 */
[----:B0-----:R-:W-:-:S05]  /*0050*/  IMAD R5, R5, UR4, R0 ;  /* 0x0000000405057c24 */ /* 0x001fca000f8e0200 */
[----:B-1----:R-:W-:-:S13]  /*0060*/  ISETP.GE.AND P0, PT, R5, UR5, PT ;  /* 0x0000000505007c0c */ /* 0x002fda000bf06270 */
[----:B------:R-:W-:Y:S05]  /*0070*/  @P0 EXIT ;  /* 0x000000000000094d */ /* 0x000fea0003800000 */
[----:B------:R-:W0:Y:S01]  /*0080*/  LDC.64 R2, c[0x0][0x380] ;  /* 0x0000e000ff027b82 */ /* 0x000e220000000a00 */
[----:B------:R-:W1:Y:S01]  /*0090*/  LDCU.64 UR4, c[0x0][0x358] ;  /* 0x00006b00ff0477ac */ /* 0x000e620008000a00 */
[----:B0-----:R-:W-:-:S06]  /*00a0*/  IMAD.WIDE R2, R5, 0x4, R2 ;  /* 0x0000000405027825 */ /* 0x001fcc00078e0202 */
[----:B-1----:R-:W2:Y:S01]  /*00b0*/  LDG.E R3, desc[UR4][R2.64] ;  /* 0x0000000402037981 */ /* 0x002ea2000c1e1900 */
[----:B------:R-:W2:Y:S03]  /*00c0*/  LDC.64 R4, c[0x0][0x388] ;  /* 0x0000e200ff047b82 */ /* 0x000ea60000000a00 */
[----:B--2---:R-:W-:Y:S01]  /*00d0*/  REDG.E.ADD.F32.FTZ.RN.STRONG.GPU desc[UR4][R4.64], R3 ;  /* 0x00000003040079a6 */ /* 0x004fe2000c12f304 */
[----:B------:R-:W-:Y:S05]  /*00e0*/  EXIT ;  /* 0x000000000000794d */ /* 0x000fea0003800000 */
.L_x_6:
        /* <DEDUP_REMOVED lines=9> */
.L_x_9:


//--------------------- .nv.shared.reserved.0     --------------------------
	.section	.nv.shared.reserved.0,"aw",@nobits
	.weak		__nv_reservedSMEM_offset_0_alias
	.size		__nv_reservedSMEM_offset_0_alias, 0, 64
	.other		__nv_reservedSMEM_offset_0_alias,@"STO_CUDA_RESERVED_SHARED STV_DEFAULT"
__nv_reservedSMEM_offset_0_alias:
	.zero		0
	.zero		64


//--------------------- .nv.shared._Z13reduce_sharedPfS_i --------------------------
	.section	.nv.shared._Z13reduce_sharedPfS_i,"aw",@nobits
	.sectionflags	@""
	.align	4
.nv.shared._Z13reduce_sharedPfS_i:
	.zero		2048


//--------------------- .nv.constant0._Z12reduce_localPfS_i --------------------------
	.section	.nv.constant0._Z12reduce_localPfS_i,"a",@progbits
	.sectionflags	@""
	.align	4
.nv.constant0._Z12reduce_localPfS_i:
	.zero		916


//--------------------- .nv.constant0._Z13reduce_sharedPfS_i --------------------------
	.section	.nv.constant0._Z13reduce_sharedPfS_i,"a",@progbits
	.sectionflags	@""
	.align	4
.nv.constant0._Z13reduce_sharedPfS_i:
	.zero		916


//--------------------- .nv.constant0._Z13reduce_globalPfS_i --------------------------
	.section	.nv.constant0._Z13reduce_globalPfS_i,"a",@progbits
	.sectionflags	@""
	.align	4
.nv.constant0._Z13reduce_globalPfS_i:
	.zero		916


//--------------------- SYMBOLS --------------------------

	.type		.nv.reservedSmem.offset0,@object
	.size		.nv.reservedSmem.offset0,0x4
	.type		.nv.reservedSmem.cap,@object
	.size		.nv.reservedSmem.cap,0x4
